//
// Generated by NVIDIA NVVM Compiler
//
// Compiler Build ID: CL-36424714
// Cuda compilation tools, release 13.0, V13.0.88
// Based on NVVM 20.0.0
//

.version 9.0
.target sm_100
.address_size 64

	// .globl	_Z10vector_sumPxS_S_

.visible .entry _Z10vector_sumPxS_S_(
	.param .u64 .ptr .align 1 _Z10vector_sumPxS_S__param_0,
	.param .u64 .ptr .align 1 _Z10vector_sumPxS_S__param_1,
	.param .u64 .ptr .align 1 _Z10vector_sumPxS_S__param_2
)
{
	.reg .pred 	%p<2>;
	.reg .b32 	%r<5>;
	.reg .b64 	%rd<14>;

	ld.param.u64 	%rd1, [_Z10vector_sumPxS_S__param_0];
	ld.param.u64 	%rd2, [_Z10vector_sumPxS_S__param_1];
	ld.param.u64 	%rd3, [_Z10vector_sumPxS_S__param_2];
	mov.u32 	%r2, %ctaid.x;
	mov.u32 	%r3, %ntid.x;
	mov.u32 	%r4, %tid.x;
	mad.lo.s32 	%r1, %r2, %r3, %r4;
	setp.gt.s32 	%p1, %r1, 9999;
	@%p1 bra 	$L__BB0_2;
	cvta.to.global.u64 	%rd4, %rd1;
	cvta.to.global.u64 	%rd5, %rd2;
	cvta.to.global.u64 	%rd6, %rd3;
	mul.wide.s32 	%rd7, %r1, 8;
	add.s64 	%rd8, %rd4, %rd7;
	ld.global.u64 	%rd9, [%rd8];
	add.s64 	%rd10, %rd5, %rd7;
	ld.global.u64 	%rd11, [%rd10];
	add.s64 	%rd12, %rd11, %rd9;
	add.s64 	%rd13, %rd6, %rd7;
	st.global.u64 	[%rd13], %rd12;
$L__BB0_2:
	ret;

}


// ===== COMPILED SASS (sm_100) =====

	.target	sm_100

	.elftype	@"ET_EXEC"


//--------------------- .note.nv.tkinfo           --------------------------
	.section	.note.nv.tkinfo,"",@"SHT_NOTE"
	.sectionflags	@"SHF_NOTE_NV_TKINFO"
	.tkinfo
        /*0018*/ 	.word	0x00000002
        /*0030*/ 	.string	""
        /*0030*/ 	.string	"ptxas"
        /*0030*/ 	.string	"Cuda compilation tools, release 13.0, V13.0.88"
        /*0030*/ 	.string	"Build cuda_13.0.r13.0/compiler.36424714_0"
        /*0030*/ 	.string	"-arch sm_100 -m 64 "



//--------------------- .note.nv.cuinfo           --------------------------
	.section	.note.nv.cuinfo,"",@"SHT_NOTE"
	.sectionflags	@"SHF_NOTE_NV_CUINFO"
        /*0018*/ 	.short	0x0002
        /*001a*/ 	.short	0x0064
        /*001c*/ 	.short	0x0082
	.zero		2


//--------------------- .nv.info                  --------------------------
	.section	.nv.info,"",@"SHT_CUDA_INFO"
	.align	4


	//----- nvinfo : EIATTR_REGCOUNT
	.align		4
        /*0000*/ 	.byte	0x04, 0x2f
        /*0002*/ 	.short	(.L_1 - .L_0)
	.align		4
.L_0:
        /*0004*/ 	.word	index@(_Z10vector_sumPxS_S_)
        /*0008*/ 	.word	0x0000000e


	//----- nvinfo : EIATTR_FRAME_SIZE
	.align		4
.L_1:
        /*000c*/ 	.byte	0x04, 0x11
        /*000e*/ 	.short	(.L_3 - .L_2)
	.align		4
.L_2:
        /*0010*/ 	.word	index@(_Z10vector_sumPxS_S_)
        /*0014*/ 	.word	0x00000000


	//----- nvinfo : EIATTR_MIN_STACK_SIZE
	.align		4
.L_3:
        /*0018*/ 	.byte	0x04, 0x12
        /*001a*/ 	.short	(.L_5 - .L_4)
	.align		4
.L_4:
        /*001c*/ 	.word	index@(_Z10vector_sumPxS_S_)
        /*0020*/ 	.word	0x00000000
.L_5:


//--------------------- .nv.compat                --------------------------
	.section	.nv.compat,"",@"SHT_CUDA_COMPAT_INFO"
	.align	4
        /*0000*/ 	.byte	0x02, 0x09, 0x00, 0x00, 0x02, 0x02, 0x01, 0x00, 0x02, 0x05, 0x05, 0x00, 0x03, 0x07, 0x01, 0x01
        /*0010*/ 	.byte	0x02, 0x03, 0x00, 0x00, 0x02, 0x06, 0x01, 0x00, 0x04, 0x0b, 0x08, 0x00, 0x09, 0x00, 0x00, 0x00
        /*0020*/ 	.byte	0x00, 0x00, 0x00, 0x00


//--------------------- .nv.info._Z10vector_sumPxS_S_ --------------------------
	.section	.nv.info._Z10vector_sumPxS_S_,"",@"SHT_CUDA_INFO"
	.sectionflags	@""
	.align	4


	//----- nvinfo : EIATTR_CUDA_API_VERSION
	.align		4
        /*0000*/ 	.byte	0x04, 0x37
        /*0002*/ 	.short	(.L_7 - .L_6)
.L_6:
        /*0004*/ 	.word	0x00000082


	//----- nvinfo : EIATTR_KPARAM_INFO
	.align		4
.L_7:
        /*0008*/ 	.byte	0x04, 0x17
        /*000a*/ 	.short	(.L_9 - .L_8)
.L_8:
        /*000c*/ 	.word	0x00000000
        /*0010*/ 	.short	0x0002
        /*0012*/ 	.short	0x0010
        /*0014*/ 	.byte	0x00, 0xf5, 0x21, 0x00


	//----- nvinfo : EIATTR_KPARAM_INFO
	.align		4
.L_9:
        /*0018*/ 	.byte	0x04, 0x17
        /*001a*/ 	.short	(.L_11 - .L_10)
.L_10:
        /*001c*/ 	.word	0x00000000
        /*0020*/ 	.short	0x0001
        /*0022*/ 	.short	0x0008
        /*0024*/ 	.byte	0x00, 0xf5, 0x21, 0x00


	//----- nvinfo : EIATTR_KPARAM_INFO
	.align		4
.L_11:
        /*0028*/ 	.byte	0x04, 0x17
        /*002a*/ 	.short	(.L_13 - .L_12)
.L_12:
        /*002c*/ 	.word	0x00000000
        /*0030*/ 	.short	0x0000
        /*0032*/ 	.short	0x0000
        /*0034*/ 	.byte	0x00, 0xf5, 0x21, 0x00


	//----- nvinfo : EIATTR_SPARSE_MMA_MASK
	.align		4
.L_13:
        /*0038*/ 	.byte	0x03, 0x50
        /*003a*/ 	.short	0x0000


	//----- nvinfo : EIATTR_MAXREG_COUNT
	.align		4
        /*003c*/ 	.byte	0x03, 0x1b
        /*003e*/ 	.short	0x00ff


	//----- nvinfo : EIATTR_MERCURY_ISA_VERSION
	.align		4
        /*0040*/ 	.byte	0x03, 0x5f
        /*0042*/ 	.short	0x0101


	//----- nvinfo : EIATTR_VRC_CTA_INIT_COUNT
	.align		4
        /*0044*/ 	.byte	0x02, 0x4a
	.zero		1
	.zero		1


	//----- nvinfo : EIATTR_EXIT_INSTR_OFFSETS
	.align		4
        /*0048*/ 	.byte	0x04, 0x1c
        /*004a*/ 	.short	(.L_15 - .L_14)


	//   ....[0]....
.L_14:
        /*004c*/ 	.word	0x00000060


	//   ....[1]....
        /*0050*/ 	.word	0x00000130


	//----- nvinfo : EIATTR_CBANK_PARAM_SIZE
	.align		4
.L_15:
        /*0054*/ 	.byte	0x03, 0x19
        /*0056*/ 	.short	0x0018


	//----- nvinfo : EIATTR_PARAM_CBANK
	.align		4
        /*0058*/ 	.byte	0x04, 0x0a
        /*005a*/ 	.short	(.L_17 - .L_16)
	.align		4
.L_16:
        /*005c*/ 	.word	index@(.nv.constant0._Z10vector_sumPxS_S_)
        /*0060*/ 	.short	0x0380
        /*0062*/ 	.short	0x0018


	//----- nvinfo : EIATTR_SW_WAR
	.align		4
.L_17:
        /*0064*/ 	.byte	0x04, 0x36
        /*0066*/ 	.short	(.L_19 - .L_18)
.L_18:
        /*0068*/ 	.word	0x00000008
.L_19:


//--------------------- .nv.callgraph             --------------------------
	.section	.nv.callgraph,"",@"SHT_CUDA_CALLGRAPH"
	.align	4
	.sectionentsize	8
	.align		4
        /*0000*/ 	.word	0x00000000
	.align		4
        /*0004*/ 	.word	0xffffffff
	.align		4
        /*0008*/ 	.word	0x00000000
	.align		4
        /*000c*/ 	.word	0xfffffffe
	.align		4
        /*0010*/ 	.word	0x00000000
	.align		4
        /*0014*/ 	.word	0xfffffffd
	.align		4
        /*0018*/ 	.word	0x00000000
	.align		4
        /*001c*/ 	.word	0xfffffffc


//--------------------- .text._Z10vector_sumPxS_S_ --------------------------
	.section	.text._Z10vector_sumPxS_S_,"ax",@progbits
	.align	128
        .global         _Z10vector_sumPxS_S_
        .type           _Z10vector_sumPxS_S_,@function
        .size           _Z10vector_sumPxS_S_,(.L_x_1 - _Z10vector_sumPxS_S_)
        .other          _Z10vector_sumPxS_S_,@"STO_CUDA_ENTRY STV_DEFAULT"
_Z10vector_sumPxS_S_:
.text._Z10vector_sumPxS_S_:
[----:B------:R-:W-:Y:S01]  /*0000*/  LDC R1, c[0x0][0x37c] ;  /* 0x0000df00ff017b82 */ /* 0x000fe20000000800 */
[----:B------:R-:W0:Y:S07]  /*0010*/  S2R R0, SR_TID.X ;  /* 0x0000000000007919 */ /* 0x000e2e0000002100 */
[----:B------:R-:W0:Y:S08]  /*0020*/  S2UR UR4, SR_CTAID.X ;  /* 0x00000000000479c3 */ /* 0x000e300000002500 */
[----:B------:R-:W0:Y:S02]  /*0030*/  LDC R11, c[0x0][0x360] ;  /* 0x0000d800ff0b7b82 */ /* 0x000e240000000800 */
[----:B0-----:R-:W-:-:S05]  /*0040*/  IMAD R11, R11, UR4, R0 ;  /* 0x000000040b0b7c24 */ /* 0x001fca000f8e0200 */
[----:B------:R-:W-:-:S13]  /*0050*/  ISETP.GT.AND P0, PT, R11, 0x270f, PT ;  /* 0x0000270f0b00780c */ /* 0x000fda0003f04270 */
[----:B------:R-:W-:Y:S05]  /*0060*/  @P0 EXIT ;  /* 0x000000000000094d */ /* 0x000fea0003800000 */
[----:B------:R-:W0:Y:S01]  /*0070*/  LDC.64 R2, c[0x0][0x380] ;  /* 0x0000e000ff027b82 */ /* 0x000e220000000a00 */
[----:B------:R-:W1:Y:S07]  /*0080*/  LDCU.64 UR4, c[0x0][0x358] ;  /* 0x00006b00ff0477ac */ /* 0x000e6e0008000a00 */
[----:B------:R-:W2:Y:S08]  /*0090*/  LDC.64 R4, c[0x0][0x388] ;  /* 0x0000e200ff047b82 */ /* 0x000eb00000000a00 */
[----:B------:R-:W3:Y:S01]  /*00a0*/  LDC.64 R6, c[0x0][0x390] ;  /* 0x0000e400ff067b82 */ /* 0x000ee20000000a00 */
[----:B0-----:R-:W-:-:S06]  /*00b0*/  IMAD.WIDE R2, R11, 0x8, R2 ;  /* 0x000000080b027825 */ /* 0x001fcc00078e0202 */
[----:B-1----:R-:W4:Y:S01]  /*00c0*/  LDG.E.64 R2, desc[UR4][R2.64] ;  /* 0x0000000402027981 */ /* 0x002f22000c1e1b00 */
[----:B--2---:R-:W-:-:S06]  /*00d0*/  IMAD.WIDE R4, R11, 0x8, R4 ;  /* 0x000000080b047825 */ /* 0x004fcc00078e0204 */
[----:B------:R-:W4:Y:S01]  /*00e0*/  LDG.E.64 R4, desc[UR4][R4.64] ;  /* 0x0000000404047981 */ /* 0x000f22000c1e1b00 */
[----:B---3--:R-:W-:Y:S01]  /*00f0*/  IMAD.WIDE R6, R11, 0x8, R6 ;  /* 0x000000080b067825 */ /* 0x008fe200078e0206 */
[----:B----4-:R-:W-:-:S04]  /*0100*/  IADD3 R8, P0, PT, R2, R4, RZ ;  /* 0x0000000402087210 */ /* 0x010fc80007f1e0ff */
[----:B------:R-:W-:-:S05]  /*0110*/  IADD3.X R9, PT, PT, R3, R5, RZ, P0, !PT ;  /* 0x0000000503097210 */ /* 0x000fca00007fe4ff */
[----:B------:R-:W-:Y:S01]  /*0120*/  STG.E.64 desc[UR4][R6.64], R8 ;  /* 0x0000000806007986 */ /* 0x000fe2000c101b04 */
[----:B------:R-:W-:Y:S05]  /*0130*/  EXIT ;  /* 0x000000000000794d */ /* 0x000fea0003800000 */
.L_x_0:
[----:B------:R-:W-:-:S00]  /*0140*/  BRA `(.L_x_0) ;  /* 0xfffffffc00fc7947 */ /* 0x000fc0000383ffff */
[----:B------:R-:W-:-:S00]  /*0150*/  NOP ;  /* 0x0000000000007918 */ /* 0x000fc00000000000 */
        /* <DEDUP_REMOVED lines=10> */
.L_x_1:


//--------------------- .nv.shared.reserved.0     --------------------------
	.section	.nv.shared.reserved.0,"aw",@nobits
	.weak		__nv_reservedSMEM_offset_0_alias
	.size		__nv_reservedSMEM_offset_0_alias, 0, 64
	.other		__nv_reservedSMEM_offset_0_alias,@"STO_CUDA_RESERVED_SHARED STV_DEFAULT"
__nv_reservedSMEM_offset_0_alias:
	.zero		0
	.zero		64


//--------------------- .nv.constant0._Z10vector_sumPxS_S_ --------------------------
	.section	.nv.constant0._Z10vector_sumPxS_S_,"a",@progbits
	.sectionflags	@""
	.align	4
.nv.constant0._Z10vector_sumPxS_S_:
	.zero		920


//--------------------- SYMBOLS --------------------------

	.type		.nv.reservedSmem.offset0,@object
	.size		.nv.reservedSmem.offset0,0x4
